	.headerflags	@"EF_CUDA_TEXMODE_UNIFIED EF_CUDA_64BIT_ADDRESS EF_CUDA_SM80 EF_CUDA_VIRTUAL_SM(EF_CUDA_SM80)"
	.elftype	@"ET_EXEC"


//--------------------- .nv.info                  --------------------------
	.section	.nv.info,"",@"SHT_CUDA_INFO"
	.align	4


	//----- nvinfo : EIATTR_REGCOUNT
	.align		4
        /*0000*/ 	.byte	0x04, 0x2f
        /*0002*/ 	.short	(.L_1 - .L_0)
	.align		4
.L_0:
        /*0004*/ 	.word	index@(triton_poi_fused_bitwise_and_bitwise_not_bitwise_or_ge_lt_1)
        /*0008*/ 	.word	0x00000008


	//----- nvinfo : EIATTR_MIN_STACK_SIZE
	.align		4
.L_1:
        /*000c*/ 	.byte	0x04, 0x12
        /*000e*/ 	.short	(.L_3 - .L_2)
	.align		4
.L_2:
        /*0010*/ 	.word	index@(triton_poi_fused_bitwise_and_bitwise_not_bitwise_or_ge_lt_1)
        /*0014*/ 	.word	0x00000000


	//----- nvinfo : EIATTR_FRAME_SIZE
	.align		4
.L_3:
        /*0018*/ 	.byte	0x04, 0x11
        /*001a*/ 	.short	(.L_5 - .L_4)
	.align		4
.L_4:
        /*001c*/ 	.word	index@(triton_poi_fused_bitwise_and_bitwise_not_bitwise_or_ge_lt_1)
        /*0020*/ 	.word	0x00000000


	//----- nvinfo : EIATTR_MIN_STACK_SIZE
	.align		4
.L_5:
        /*0024*/ 	.byte	0x04, 0x12
        /*0026*/ 	.short	(.L_7 - .L_6)
	.align		4
.L_6:
        /*0028*/ 	.word	index@(triton_poi_fused_bitwise_and_bitwise_not_bitwise_or_ge_lt_1)
        /*002c*/ 	.word	0x00000000
.L_7:


//--------------------- .nv.info.triton_poi_fused_bitwise_and_bitwise_not_bitwise_or_ge_lt_1 --------------------------
	.section	.nv.info.triton_poi_fused_bitwise_and_bitwise_not_bitwise_or_ge_lt_1,"",@"SHT_CUDA_INFO"
	.sectionflags	@""
	.align	4


	//----- nvinfo : EIATTR_CUDA_API_VERSION
	.align		4
        /*0000*/ 	.byte	0x04, 0x37
        /*0002*/ 	.short	(.L_9 - .L_8)
.L_8:
        /*0004*/ 	.word	0x0000007c


	//----- nvinfo : EIATTR_SW2861232_WAR
	.align		4
.L_9:
        /*0008*/ 	.byte	0x01, 0x35
	.zero		2


	//----- nvinfo : EIATTR_PARAM_CBANK
	.align		4
        /*000c*/ 	.byte	0x04, 0x0a
        /*000e*/ 	.short	(.L_11 - .L_10)
	.align		4
.L_10:
        /*0010*/ 	.word	index@(.nv.constant0.triton_poi_fused_bitwise_and_bitwise_not_bitwise_or_ge_lt_1)
        /*0014*/ 	.short	0x0160
        /*0016*/ 	.short	0x0020


	//----- nvinfo : EIATTR_CBANK_PARAM_SIZE
	.align		4
.L_11:
        /*0018*/ 	.byte	0x03, 0x19
        /*001a*/ 	.short	0x0020


	//----- nvinfo : EIATTR_KPARAM_INFO
	.align		4
        /*001c*/ 	.byte	0x04, 0x17
        /*001e*/ 	.short	(.L_13 - .L_12)
.L_12:
        /*0020*/ 	.word	0x00000000
        /*0024*/ 	.short	0x0005
        /*0026*/ 	.short	0x001c
        /*0028*/ 	.byte	0x00, 0xf0, 0x11, 0x00


	//----- nvinfo : EIATTR_KPARAM_INFO
	.align		4
.L_13:
        /*002c*/ 	.byte	0x04, 0x17
        /*002e*/ 	.short	(.L_15 - .L_14)
.L_14:
        /*0030*/ 	.word	0x00000000
        /*0034*/ 	.short	0x0004
        /*0036*/ 	.short	0x0018
        /*0038*/ 	.byte	0x00, 0xf0, 0x11, 0x00


	//----- nvinfo : EIATTR_KPARAM_INFO
	.align		4
.L_15:
        /*003c*/ 	.byte	0x04, 0x17
        /*003e*/ 	.short	(.L_17 - .L_16)
.L_16:
        /*0040*/ 	.word	0x00000000
        /*0044*/ 	.short	0x0003
        /*0046*/ 	.short	0x0014
        /*0048*/ 	.byte	0x00, 0xf0, 0x11, 0x00


	//----- nvinfo : EIATTR_KPARAM_INFO
	.align		4
.L_17:
        /*004c*/ 	.byte	0x04, 0x17
        /*004e*/ 	.short	(.L_19 - .L_18)
.L_18:
        /*0050*/ 	.word	0x00000000
        /*0054*/ 	.short	0x0002
        /*0056*/ 	.short	0x0010
        /*0058*/ 	.byte	0x00, 0xf0, 0x11, 0x00


	//----- nvinfo : EIATTR_KPARAM_INFO
	.align		4
.L_19:
        /*005c*/ 	.byte	0x04, 0x17
        /*005e*/ 	.short	(.L_21 - .L_20)
.L_20:
        /*0060*/ 	.word	0x00000000
        /*0064*/ 	.short	0x0001
        /*0066*/ 	.short	0x0008
        /*0068*/ 	.byte	0x00, 0xf4, 0x21, 0x00


	//----- nvinfo : EIATTR_KPARAM_INFO
	.align		4
.L_21:
        /*006c*/ 	.byte	0x04, 0x17
        /*006e*/ 	.short	(.L_23 - .L_22)
.L_22:
        /*0070*/ 	.word	0x00000000
        /*0074*/ 	.short	0x0000
        /*0076*/ 	.short	0x0000
        /*0078*/ 	.byte	0x00, 0xf4, 0x21, 0x00


	//----- nvinfo : EIATTR_MAXREG_COUNT
	.align		4
.L_23:
        /*007c*/ 	.byte	0x03, 0x1b
        /*007e*/ 	.short	0x00ff


	//----- nvinfo : EIATTR_EXIT_INSTR_OFFSETS
	.align		4
        /*0080*/ 	.byte	0x04, 0x1c
        /*0082*/ 	.short	(.L_25 - .L_24)


	//   ....[0]....
.L_24:
        /*0084*/ 	.word	0x00000170


	//   ....[1]....
        /*0088*/ 	.word	0x000001b0


	//----- nvinfo : EIATTR_REQNTID
	.align		4
.L_25:
        /*008c*/ 	.byte	0x04, 0x10
        /*008e*/ 	.short	(.L_27 - .L_26)
.L_26:
        /*0090*/ 	.word	0x00000020
        /*0094*/ 	.word	0x00000001
        /*0098*/ 	.word	0x00000001
.L_27:


//--------------------- .nv.callgraph             --------------------------
	.section	.nv.callgraph,"",@"SHT_CUDA_CALLGRAPH"
	.align	4
	.sectionentsize	8
	.align		4
        /*0000*/ 	.word	0x00000000
	.align		4
        /*0004*/ 	.word	0xffffffff
	.align		4
        /*0008*/ 	.word	0x00000000
	.align		4
        /*000c*/ 	.word	0xfffffffe
	.align		4
        /*0010*/ 	.word	0x00000000
	.align		4
        /*0014*/ 	.word	0xfffffffd
	.align		4
        /*0018*/ 	.word	0x00000000
	.align		4
        /*001c*/ 	.word	0xfffffffc


//--------------------- .nv.rel.action            --------------------------
	.section	.nv.rel.action,"",@"SHT_CUDA_RELOCINFO"
	.align	8
	.sectionentsize	8
        /*0000*/ 	.byte	0x73, 0x00, 0x00, 0x00, 0x00, 0x00, 0x00, 0x00, 0x00, 0x00, 0x00, 0x11, 0x25, 0x00, 0x05, 0x36


//--------------------- .nv.constant0.triton_poi_fused_bitwise_and_bitwise_not_bitwise_or_ge_lt_1 --------------------------
	.section	.nv.constant0.triton_poi_fused_bitwise_and_bitwise_not_bitwise_or_ge_lt_1,"a",@progbits
	.sectionflags	@""
	.align	4
.nv.constant0.triton_poi_fused_bitwise_and_bitwise_not_bitwise_or_ge_lt_1:
	.zero		384


//--------------------- .text.triton_poi_fused_bitwise_and_bitwise_not_bitwise_or_ge_lt_1 --------------------------
	.section	.text.triton_poi_fused_bitwise_and_bitwise_not_bitwise_or_ge_lt_1,"ax",@progbits
	.sectioninfo	@"SHI_REGISTERS=8"
	.align	128
        .global         triton_poi_fused_bitwise_and_bitwise_not_bitwise_or_ge_lt_1
        .type           triton_poi_fused_bitwise_and_bitwise_not_bitwise_or_ge_lt_1,@function
        .size           triton_poi_fused_bitwise_and_bitwise_not_bitwise_or_ge_lt_1,(.L_x_1 - triton_poi_fused_bitwise_and_bitwise_not_bitwise_or_ge_lt_1)
        .other          triton_poi_fused_bitwise_and_bitwise_not_bitwise_or_ge_lt_1,@"STO_CUDA_ENTRY STV_DEFAULT"
triton_poi_fused_bitwise_and_bitwise_not_bitwise_or_ge_lt_1:
.text.triton_poi_fused_bitwise_and_bitwise_not_bitwise_or_ge_lt_1:
[----:B------:R-:W-:Y:S02]  /*0000*/  IMAD.MOV.U32 R1, RZ, RZ, c[0x0][0x28] ;  /* 0x00000a00ff017624 */ /* 0x000fe400078e00ff */
[----:B------:R-:W-:Y:S01]  /*0010*/  IMAD.MOV.U32 R2, RZ, RZ, c[0x0][0x160] ;  /* 0x00005800ff027624 */ /* 0x000fe200078e00ff */
[----:B------:R-:W-:Y:S01]  /*0020*/  ULDC.64 UR8, c[0x0][0x118] ;  /* 0x0000460000087ab9 */ /* 0x000fe20000000a00 */
[----:B------:R-:W-:Y:S01]  /*0030*/  IMAD.MOV.U32 R3, RZ, RZ, c[0x0][0x164] ;  /* 0x00005900ff037624 */ /* 0x000fe200078e00ff */
[----:B------:R-:W0:Y:S01]  /*0040*/  S2R R0, SR_TID.X ;  /* 0x0000000000007919 */ /* 0x000e220000002100 */
[----:B------:R-:W-:Y:S02]  /*0050*/  ULDC.64 UR4, c[0x0][0x170] ;  /* 0x00005c0000047ab9 */ /* 0x000fe40000000a00 */
[----:B------:R-:W-:Y:S02]  /*0060*/  ULDC.64 UR6, c[0x0][0x178] ;  /* 0x00005e0000067ab9 */ /* 0x000fe40000000a00 */
[----:B------:R-:W2:Y:S01]  /*0070*/  LDG.E.64 R2, [R2.64] ;  /* 0x0000000802027981 */ /* 0x000ea2000c1e1b00 */
[----:B------:R-:W-:Y:S02]  /*0080*/  USHF.R.S32.HI UR5, URZ, 0x1f, UR5 ;  /* 0x0000001f3f057899 */ /* 0x000fe40008011405 */
[----:B------:R-:W-:-:S02]  /*0090*/  USHF.R.S32.HI UR7, URZ, 0x1f, UR7 ;  /* 0x0000001f3f077899 */ /* 0x000fc40008011407 */
[----:B------:R-:W-:Y:S02]  /*00a0*/  USHF.R.S32.HI UR4, URZ, 0x1f, UR4 ;  /* 0x0000001f3f047899 */ /* 0x000fe40008011404 */
[----:B------:R-:W-:Y:S01]  /*00b0*/  USHF.R.S32.HI UR6, URZ, 0x1f, UR6 ;  /* 0x0000001f3f067899 */ /* 0x000fe20008011406 */
[----:B0-----:R-:W-:Y:S02]  /*00c0*/  LOP3.LUT P4, RZ, R0, 0x1f, RZ, 0xc0, !PT ;  /* 0x0000001f00ff7812 */ /* 0x001fe4000788c0ff */
[C---:B--2---:R-:W-:Y:S02]  /*00d0*/  ISETP.GE.U32.AND P3, PT, R2.reuse, c[0x0][0x17c], PT ;  /* 0x00005f0002007a0c */ /* 0x044fe40003f66070 */
[C---:B------:R-:W-:Y:S02]  /*00e0*/  ISETP.GE.U32.AND P0, PT, R2.reuse, c[0x0][0x174], PT ;  /* 0x00005d0002007a0c */ /* 0x040fe40003f06070 */
[C---:B------:R-:W-:Y:S02]  /*00f0*/  ISETP.LT.U32.AND P2, PT, R2.reuse, c[0x0][0x178], PT ;  /* 0x00005e0002007a0c */ /* 0x040fe40003f41070 */
[----:B------:R-:W-:-:S02]  /*0100*/  ISETP.LT.U32.AND P1, PT, R2, c[0x0][0x170], PT ;  /* 0x00005c0002007a0c */ /* 0x000fc40003f21070 */
[C---:B------:R-:W-:Y:S02]  /*0110*/  ISETP.GE.AND.EX P3, PT, R3.reuse, UR7, PT, P3 ;  /* 0x0000000703007c0c */ /* 0x040fe4000bf66330 */
[C---:B------:R-:W-:Y:S02]  /*0120*/  ISETP.GE.AND.EX P0, PT, R3.reuse, UR5, PT, P0 ;  /* 0x0000000503007c0c */ /* 0x040fe4000bf06300 */
[C---:B------:R-:W-:Y:S02]  /*0130*/  ISETP.LT.OR.EX P2, PT, R3.reuse, UR6, P3, P2 ;  /* 0x0000000603007c0c */ /* 0x040fe40009f41720 */
[----:B------:R-:W-:-:S04]  /*0140*/  ISETP.LT.OR.EX P0, PT, R3, UR4, P0, P1 ;  /* 0x0000000403007c0c */ /* 0x000fc80008701710 */
[----:B------:R-:W-:-:S04]  /*0150*/  PLOP3.LUT P0, PT, P0, P2, PT, 0x80, 0x0 ;  /* 0x000000000000781c */ /* 0x000fc80000705070 */
[----:B------:R-:W-:Y:S01]  /*0160*/  SEL R5, RZ, 0x1, !P0 ;  /* 0x00000001ff057807 */ /* 0x000fe20004000000 */
[----:B------:R-:W-:Y:S08]  /*0170*/  @P4 EXIT ;  /* 0x000000000000494d */ /* 0x000ff00003800000 */
[----:B------:R-:W-:Y:S02]  /*0180*/  IMAD.MOV.U32 R2, RZ, RZ, c[0x0][0x168] ;  /* 0x00005a00ff027624 */ /* 0x000fe400078e00ff */
[----:B------:R-:W-:-:S05]  /*0190*/  IMAD.MOV.U32 R3, RZ, RZ, c[0x0][0x16c] ;  /* 0x00005b00ff037624 */ /* 0x000fca00078e00ff */
[----:B------:R-:W-:Y:S01]  /*01a0*/  STG.E.U8 [R2.64], R5 ;  /* 0x0000000502007986 */ /* 0x000fe2000c101108 */
[----:B------:R-:W-:Y:S05]  /*01b0*/  EXIT ;  /* 0x000000000000794d */ /* 0x000fea0003800000 */
.L_x_0:
[----:B------:R-:W-:-:S00]  /*01c0*/  BRA `(.L_x_0) ;  /* 0xfffffff000007947 */ /* 0x000fc0000383ffff */
[----:B------:R-:W-:-:S00]  /*01d0*/  NOP ;  /* 0x0000000000007918 */ /* 0x000fc00000000000 */
        /* <DEDUP_REMOVED lines=10> */
.L_x_1:
